	.headerflags	@"EF_CUDA_TEXMODE_UNIFIED EF_CUDA_64BIT_ADDRESS EF_CUDA_ACCELERATORS EF_CUDA_SM90 EF_CUDA_VIRTUAL_SM(EF_CUDA_SM90)"
	.elftype	@"ET_EXEC"


//--------------------- .nv.info                  --------------------------
	.section	.nv.info,"",@"SHT_CUDA_INFO"
	.align	4


	//----- nvinfo : EIATTR_REGCOUNT
	.align		4
        /*0000*/ 	.byte	0x04, 0x2f
        /*0002*/ 	.short	(.L_1 - .L_0)
	.align		4
.L_0:
        /*0004*/ 	.word	index@(triton_poi_fused_view_21)
        /*0008*/ 	.word	0x0000000d


	//----- nvinfo : EIATTR_MIN_STACK_SIZE
	.align		4
.L_1:
        /*000c*/ 	.byte	0x04, 0x12
        /*000e*/ 	.short	(.L_3 - .L_2)
	.align		4
.L_2:
        /*0010*/ 	.word	index@(triton_poi_fused_view_21)
        /*0014*/ 	.word	0x00000000


	//----- nvinfo : EIATTR_FRAME_SIZE
	.align		4
.L_3:
        /*0018*/ 	.byte	0x04, 0x11
        /*001a*/ 	.short	(.L_5 - .L_4)
	.align		4
.L_4:
        /*001c*/ 	.word	index@(triton_poi_fused_view_21)
        /*0020*/ 	.word	0x00000000


	//----- nvinfo : EIATTR_MIN_STACK_SIZE
	.align		4
.L_5:
        /*0024*/ 	.byte	0x04, 0x12
        /*0026*/ 	.short	(.L_7 - .L_6)
	.align		4
.L_6:
        /*0028*/ 	.word	index@(triton_poi_fused_view_21)
        /*002c*/ 	.word	0x00000000
.L_7:


//--------------------- .nv.info.triton_poi_fused_view_21 --------------------------
	.section	.nv.info.triton_poi_fused_view_21,"",@"SHT_CUDA_INFO"
	.sectionflags	@""
	.align	4


	//----- nvinfo : EIATTR_CUDA_API_VERSION
	.align		4
        /*0000*/ 	.byte	0x04, 0x37
        /*0002*/ 	.short	(.L_9 - .L_8)
.L_8:
        /*0004*/ 	.word	0x0000007c


	//----- nvinfo : EIATTR_KPARAM_INFO
	.align		4
.L_9:
        /*0008*/ 	.byte	0x04, 0x17
        /*000a*/ 	.short	(.L_11 - .L_10)
.L_10:
        /*000c*/ 	.word	0x00000000
        /*0010*/ 	.short	0x0002
        /*0012*/ 	.short	0x0010
        /*0014*/ 	.byte	0x00, 0xf0, 0x11, 0x00


	//----- nvinfo : EIATTR_KPARAM_INFO
	.align		4
.L_11:
        /*0018*/ 	.byte	0x04, 0x17
        /*001a*/ 	.short	(.L_13 - .L_12)
.L_12:
        /*001c*/ 	.word	0x00000000
        /*0020*/ 	.short	0x0001
        /*0022*/ 	.short	0x0008
        /*0024*/ 	.byte	0x00, 0xf4, 0x21, 0x00


	//----- nvinfo : EIATTR_KPARAM_INFO
	.align		4
.L_13:
        /*0028*/ 	.byte	0x04, 0x17
        /*002a*/ 	.short	(.L_15 - .L_14)
.L_14:
        /*002c*/ 	.word	0x00000000
        /*0030*/ 	.short	0x0000
        /*0032*/ 	.short	0x0000
        /*0034*/ 	.byte	0x00, 0xf4, 0x21, 0x00


	//----- nvinfo : EIATTR_SPARSE_MMA_MASK
	.align		4
.L_15:
        /*0038*/ 	.byte	0x03, 0x50
        /*003a*/ 	.short	0x0000


	//----- nvinfo : EIATTR_MAXREG_COUNT
	.align		4
        /*003c*/ 	.byte	0x03, 0x1b
        /*003e*/ 	.short	0x00ff


	//----- nvinfo : EIATTR_EXIT_INSTR_OFFSETS
	.align		4
        /*0040*/ 	.byte	0x04, 0x1c
        /*0042*/ 	.short	(.L_17 - .L_16)


	//   ....[0]....
.L_16:
        /*0044*/ 	.word	0x000003f0


	//   ....[1]....
        /*0048*/ 	.word	0x00000410


	//----- nvinfo : EIATTR_REQNTID
	.align		4
.L_17:
        /*004c*/ 	.byte	0x04, 0x10
        /*004e*/ 	.short	(.L_19 - .L_18)
.L_18:
        /*0050*/ 	.word	0x00000080
        /*0054*/ 	.word	0x00000001
        /*0058*/ 	.word	0x00000001


	//----- nvinfo : EIATTR_CBANK_PARAM_SIZE
	.align		4
.L_19:
        /*005c*/ 	.byte	0x03, 0x19
        /*005e*/ 	.short	0x0014


	//----- nvinfo : EIATTR_PARAM_CBANK
	.align		4
        /*0060*/ 	.byte	0x04, 0x0a
        /*0062*/ 	.short	(.L_21 - .L_20)
	.align		4
.L_20:
        /*0064*/ 	.word	index@(.nv.constant0.triton_poi_fused_view_21)
        /*0068*/ 	.short	0x0210
        /*006a*/ 	.short	0x0014


	//----- nvinfo : EIATTR_SW_WAR
	.align		4
.L_21:
        /*006c*/ 	.byte	0x04, 0x36
        /*006e*/ 	.short	(.L_23 - .L_22)
.L_22:
        /*0070*/ 	.word	0x00000008
.L_23:


//--------------------- .nv.callgraph             --------------------------
	.section	.nv.callgraph,"",@"SHT_CUDA_CALLGRAPH"
	.align	4
	.sectionentsize	8
	.align		4
        /*0000*/ 	.word	0x00000000
	.align		4
        /*0004*/ 	.word	0xffffffff
	.align		4
        /*0008*/ 	.word	0x00000000
	.align		4
        /*000c*/ 	.word	0xfffffffe
	.align		4
        /*0010*/ 	.word	0x00000000
	.align		4
        /*0014*/ 	.word	0xfffffffd
	.align		4
        /*0018*/ 	.word	0x00000000
	.align		4
        /*001c*/ 	.word	0xfffffffc


//--------------------- .text.triton_poi_fused_view_21 --------------------------
	.section	.text.triton_poi_fused_view_21,"ax",@progbits
	.align	128
        .global         triton_poi_fused_view_21
        .type           triton_poi_fused_view_21,@function
        .size           triton_poi_fused_view_21,(.L_x_1 - triton_poi_fused_view_21)
        .other          triton_poi_fused_view_21,@"STO_CUDA_ENTRY STV_DEFAULT"
triton_poi_fused_view_21:
.text.triton_poi_fused_view_21:
[----:B------:R-:W0:Y:S02]  /*0000*/  LDC R1, c[0x0][0x28] ;  /* 0x00000a00ff017b82 */ /* 0x000e240000000800 */
[----:B------:R-:W1:Y:S01]  /*0010*/  S2R R3, SR_TID.X ;  /* 0x0000000000037919 */ /* 0x000e620000002100 */
[----:B------:R-:W-:Y:S01]  /*0020*/  ULDC.64 UR4, c[0x0][0x208] ;  /* 0x0000820000047ab9 */ /* 0x000fe20000000a00 */
[----:B------:R-:W2:Y:S01]  /*0030*/  S2R R5, SR_CTAID.X ;  /* 0x0000000000057919 */ /* 0x000ea20000002500 */
[----:B-1----:R-:W-:-:S05]  /*0040*/  IMAD.SHL.U32 R3, R3, 0x2, RZ ;  /* 0x0000000203037824 */ /* 0x002fca00078e00ff */
[----:B------:R-:W-:-:S05]  /*0050*/  LOP3.LUT R0, R3, 0xfe, RZ, 0xc0, !PT ;  /* 0x000000fe03007812 */ /* 0x000fca00078ec0ff */
[----:B--2---:R-:W-:-:S04]  /*0060*/  IMAD R0, R5, 0x100, R0 ;  /* 0x0000010005007824 */ /* 0x004fc800078e0200 */
[C---:B------:R-:W-:Y:S01]  /*0070*/  VIADD R4, R0.reuse, 0x1 ;  /* 0x0000000100047836 */ /* 0x040fe20000000000 */
[C---:B------:R-:W-:Y:S01]  /*0080*/  ISETP.GE.AND P0, PT, R0.reuse, 0xa0, PT ;  /* 0x000000a00000780c */ /* 0x040fe20003f06270 */
[----:B------:R-:W-:-:S04]  /*0090*/  IMAD.HI R2, R0, 0x66666667, RZ ;  /* 0x6666666700027827 */ /* 0x000fc800078e02ff */
[----:B------:R-:W-:Y:S01]  /*00a0*/  IMAD.HI R6, R4, 0x66666667, RZ ;  /* 0x6666666704067827 */ /* 0x000fe200078e02ff */
[----:B------:R-:W-:-:S04]  /*00b0*/  SHF.R.U32.HI R5, RZ, 0x1f, R2 ;  /* 0x0000001fff057819 */ /* 0x000fc80000011602 */
[----:B------:R-:W-:Y:S02]  /*00c0*/  SHF.R.U32.HI R7, RZ, 0x1f, R6 ;  /* 0x0000001fff077819 */ /* 0x000fe40000011606 */
[----:B------:R-:W-:Y:S02]  /*00d0*/  LEA.HI.SX32 R2, R2, R5, 0x1c ;  /* 0x0000000502027211 */ /* 0x000fe400078fe2ff */
[----:B------:R-:W-:-:S03]  /*00e0*/  LEA.HI.SX32 R7, R6, R7, 0x1c ;  /* 0x0000000706077211 */ /* 0x000fc600078fe2ff */
[----:B------:R-:W-:Y:S02]  /*00f0*/  IMAD R3, R2, -0x28, R3 ;  /* 0xffffffd802037824 */ /* 0x000fe400078e0203 */
[----:B------:R-:W-:-:S03]  /*0100*/  IMAD R7, R7, -0x28, R4 ;  /* 0xffffffd807077824 */ /* 0x000fc600078e0204 */
[----:B------:R-:W-:Y:S02]  /*0110*/  PRMT R4, R3, 0x8880, RZ ;  /* 0x0000888003047816 */ /* 0x000fe400000000ff */
[----:B------:R-:W-:Y:S02]  /*0120*/  PRMT R5, R7, 0x8880, RZ ;  /* 0x0000888007057816 */ /* 0x000fe400000000ff */
[----:B------:R-:W-:Y:S02]  /*0130*/  PRMT R4, R4, 0x7710, RZ ;  /* 0x0000771004047816 */ /* 0x000fe400000000ff */
[----:B------:R-:W-:Y:S02]  /*0140*/  PRMT R5, R5, 0x7710, RZ ;  /* 0x0000771005057816 */ /* 0x000fe400000000ff */
[----:B------:R-:W-:Y:S02]  /*0150*/  SHF.R.U32.HI R4, RZ, 0xd, R4 ;  /* 0x0000000dff047819 */ /* 0x000fe40000011604 */
[----:B------:R-:W-:-:S02]  /*0160*/  SHF.R.U32.HI R5, RZ, 0xd, R5 ;  /* 0x0000000dff057819 */ /* 0x000fc40000011605 */
[----:B------:R-:W-:Y:S02]  /*0170*/  LOP3.LUT R4, R4, 0x3, RZ, 0xc0, !PT ;  /* 0x0000000304047812 */ /* 0x000fe400078ec0ff */
[----:B------:R-:W-:-:S03]  /*0180*/  LOP3.LUT R6, R5, 0x3, RZ, 0xc0, !PT ;  /* 0x0000000305067812 */ /* 0x000fc600078ec0ff */
[----:B------:R-:W-:Y:S02]  /*0190*/  IMAD.IADD R4, R3, 0x1, R4 ;  /* 0x0000000103047824 */ /* 0x000fe400078e0204 */
[----:B------:R-:W-:-:S03]  /*01a0*/  IMAD.IADD R6, R7, 0x1, R6 ;  /* 0x0000000107067824 */ /* 0x000fc600078e0206 */
[----:B------:R-:W-:Y:S02]  /*01b0*/  LOP3.LUT R5, R4, 0xfc, RZ, 0xc0, !PT ;  /* 0x000000fc04057812 */ /* 0x000fe400078ec0ff */
[----:B------:R-:W-:Y:S02]  /*01c0*/  LOP3.LUT R8, R6, 0x7c, RZ, 0xc0, !PT ;  /* 0x0000007c06087812 */ /* 0x000fe400078ec0ff */
[----:B------:R-:W-:Y:S01]  /*01d0*/  PRMT R4, R4, 0x8880, RZ ;  /* 0x0000888004047816 */ /* 0x000fe200000000ff */
[----:B------:R-:W-:Y:S01]  /*01e0*/  IMAD.MOV R5, RZ, RZ, -R5 ;  /* 0x000000ffff057224 */ /* 0x000fe200078e0a05 */
[----:B------:R-:W-:Y:S01]  /*01f0*/  PRMT R6, R6, 0x8880, RZ ;  /* 0x0000888006067816 */ /* 0x000fe200000000ff */
[----:B------:R-:W-:-:S03]  /*0200*/  IMAD.MOV R8, RZ, RZ, -R8 ;  /* 0x000000ffff087224 */ /* 0x000fc600078e0a08 */
[----:B------:R-:W-:Y:S02]  /*0210*/  SHF.R.S32.HI R6, RZ, 0x2, R6 ;  /* 0x00000002ff067819 */ /* 0x000fe40000011406 */
[----:B------:R-:W-:Y:S02]  /*0220*/  PRMT R10, R8, 0x7710, RZ ;  /* 0x00007710080a7816 */ /* 0x000fe400000000ff */
[----:B------:R-:W-:Y:S02]  /*0230*/  PRMT R8, R5, 0x7710, RZ ;  /* 0x0000771005087816 */ /* 0x000fe400000000ff */
[----:B------:R-:W-:Y:S01]  /*0240*/  PRMT R9, R6, 0x9910, RZ ;  /* 0x0000991006097816 */ /* 0x000fe200000000ff */
[----:B------:R-:W-:Y:S02]  /*0250*/  IMAD.IADD R7, R7, 0x1, R10 ;  /* 0x0000000107077824 */ /* 0x000fe400078e020a */
[----:B------:R-:W-:-:S03]  /*0260*/  IMAD.IADD R3, R3, 0x1, R8 ;  /* 0x0000000103037824 */ /* 0x000fc600078e0208 */
[----:B------:R-:W-:Y:S02]  /*0270*/  PRMT R8, R7, 0x9910, RZ ;  /* 0x0000991007087816 */ /* 0x000fe400000000ff */
[----:B------:R-:W-:Y:S01]  /*0280*/  PRMT R7, R3, 0x9910, RZ ;  /* 0x0000991003077816 */ /* 0x000fe200000000ff */
[----:B------:R-:W-:Y:S02]  /*0290*/  IMAD.MOV.U32 R3, RZ, RZ, R4 ;  /* 0x000000ffff037224 */ /* 0x000fe400078e0004 */
[----:B------:R-:W1:Y:S01]  /*02a0*/  LDC.64 R4, c[0x0][0x210] ;  /* 0x00008400ff047b82 */ /* 0x000e620000000a00 */
[----:B------:R-:W-:Y:S02]  /*02b0*/  IMAD R8, R8, 0xa, RZ ;  /* 0x0000000a08087824 */ /* 0x000fe400078e02ff */
[----:B------:R-:W-:Y:S01]  /*02c0*/  IMAD R7, R7, 0xa, RZ ;  /* 0x0000000a07077824 */ /* 0x000fe200078e02ff */
[----:B------:R-:W-:Y:S02]  /*02d0*/  SHF.R.S32.HI R3, RZ, 0x2, R3 ;  /* 0x00000002ff037819 */ /* 0x000fe40000011403 */
[----:B------:R-:W-:-:S02]  /*02e0*/  LOP3.LUT R8, R8, 0xffff, RZ, 0xc0, !PT ;  /* 0x0000ffff08087812 */ /* 0x000fc400078ec0ff */
[----:B------:R-:W-:Y:S02]  /*02f0*/  LOP3.LUT R7, R7, 0xffff, RZ, 0xc0, !PT ;  /* 0x0000ffff07077812 */ /* 0x000fe400078ec0ff */
[----:B------:R-:W-:Y:S02]  /*0300*/  PRMT R3, R3, 0x9910, RZ ;  /* 0x0000991003037816 */ /* 0x000fe400000000ff */
[----:B------:R-:W-:Y:S02]  /*0310*/  PRMT R7, R7, 0x8880, RZ ;  /* 0x0000888007077816 */ /* 0x000fe400000000ff */
[----:B------:R-:W-:Y:S01]  /*0320*/  PRMT R6, R8, 0x8880, RZ ;  /* 0x0000888008067816 */ /* 0x000fe200000000ff */
[----:B------:R-:W-:Y:S02]  /*0330*/  IMAD R8, R2, 0x28, R3 ;  /* 0x0000002802087824 */ /* 0x000fe400078e0203 */
[----:B------:R-:W-:Y:S02]  /*0340*/  IMAD.MOV.U32 R3, RZ, RZ, R7 ;  /* 0x000000ffff037224 */ /* 0x000fe400078e0007 */
[----:B------:R-:W-:-:S02]  /*0350*/  IMAD.IADD R9, R6, 0x1, R9 ;  /* 0x0000000106097824 */ /* 0x000fc400078e0209 */
[----:B------:R-:W-:Y:S01]  /*0360*/  IMAD.IADD R3, R3, 0x1, R8 ;  /* 0x0000000103037824 */ /* 0x000fe200078e0208 */
[----:B------:R-:W2:Y:S01]  /*0370*/  LDC.64 R6, c[0x0][0x218] ;  /* 0x00008600ff067b82 */ /* 0x000ea20000000a00 */
[----:B------:R-:W-:Y:S02]  /*0380*/  IMAD R9, R2, 0x28, R9 ;  /* 0x0000002802097824 */ /* 0x000fe400078e0209 */
[----:B-1----:R-:W-:-:S04]  /*0390*/  IMAD.WIDE R2, R3, 0x4, R4 ;  /* 0x0000000403027825 */ /* 0x002fc800078e0204 */
[----:B------:R-:W-:Y:S01]  /*03a0*/  IMAD.WIDE R4, R9, 0x4, R4 ;  /* 0x0000000409047825 */ /* 0x000fe200078e0204 */
[----:B------:R-:W-:-:S06]  /*03b0*/  CS2R R8, SRZ ;  /* 0x0000000000087805 */ /* 0x000fcc000001ff00 */
[----:B------:R1:W5:Y:S04]  /*03c0*/  @!P0 LDG.E.EL R8, desc[UR4][R2.64] ;  /* 0x0000000402088981 */ /* 0x000368000c2e1900 */
[----:B------:R1:W5:Y:S01]  /*03d0*/  @!P0 LDG.E.EL R9, desc[UR4][R4.64] ;  /* 0x0000000404098981 */ /* 0x000362000c2e1900 */
[----:B--2---:R-:W-:Y:S01]  /*03e0*/  IMAD.WIDE R6, R0, 0x4, R6 ;  /* 0x0000000400067825 */ /* 0x004fe200078e0206 */
[----:B------:R-:W-:Y:S06]  /*03f0*/  @P0 EXIT ;  /* 0x000000000000094d */ /* 0x000fec0003800000 */
[----:B-----5:R-:W-:Y:S01]  /*0400*/  STG.E.64 desc[UR4][R6.64], R8 ;  /* 0x0000000806007986 */ /* 0x020fe2000c101b04 */
[----:B------:R-:W-:Y:S05]  /*0410*/  EXIT ;  /* 0x000000000000794d */ /* 0x000fea0003800000 */
.L_x_0:
[----:B------:R-:W-:-:S00]  /*0420*/  BRA `(.L_x_0) ;  /* 0xfffffffc00fc7947 */ /* 0x000fc0000383ffff */
[----:B------:R-:W-:-:S00]  /*0430*/  NOP ;  /* 0x0000000000007918 */ /* 0x000fc00000000000 */
        /* <DEDUP_REMOVED lines=12> */
.L_x_1:


//--------------------- .nv.constant0.triton_poi_fused_view_21 --------------------------
	.section	.nv.constant0.triton_poi_fused_view_21,"a",@progbits
	.sectionflags	@""
	.align	4
.nv.constant0.triton_poi_fused_view_21:
	.zero		548
